	.headerflags	@"EF_CUDA_TEXMODE_UNIFIED EF_CUDA_64BIT_ADDRESS EF_CUDA_ACCELERATORS EF_CUDA_SM90 EF_CUDA_VIRTUAL_SM(EF_CUDA_SM90)"
	.elftype	@"ET_EXEC"


//--------------------- .nv.info                  --------------------------
	.section	.nv.info,"",@"SHT_CUDA_INFO"
	.align	4


	//----- nvinfo : EIATTR_REGCOUNT
	.align		4
        /*0000*/ 	.byte	0x04, 0x2f
        /*0002*/ 	.short	(.L_3 - .L_2)
	.align		4
.L_2:
        /*0004*/ 	.word	index@(triton_poi_fused__native_batch_norm_legit_no_training_convolution_hardtanh_22)
        /*0008*/ 	.word	0x00000020


	//----- nvinfo : EIATTR_MIN_STACK_SIZE
	.align		4
.L_3:
        /*000c*/ 	.byte	0x04, 0x12
        /*000e*/ 	.short	(.L_5 - .L_4)
	.align		4
.L_4:
        /*0010*/ 	.word	index@(triton_poi_fused__native_batch_norm_legit_no_training_convolution_hardtanh_22)
        /*0014*/ 	.word	0x00000000


	//----- nvinfo : EIATTR_FRAME_SIZE
	.align		4
.L_5:
        /*0018*/ 	.byte	0x04, 0x11
        /*001a*/ 	.short	(.L_7 - .L_6)
	.align		4
.L_6:
        /*001c*/ 	.word	index@(triton_poi_fused__native_batch_norm_legit_no_training_convolution_hardtanh_22)
        /*0020*/ 	.word	0x00000000


	//----- nvinfo : EIATTR_MIN_STACK_SIZE
	.align		4
.L_7:
        /*0024*/ 	.byte	0x04, 0x12
        /*0026*/ 	.short	(.L_9 - .L_8)
	.align		4
.L_8:
        /*0028*/ 	.word	index@(triton_poi_fused__native_batch_norm_legit_no_training_convolution_hardtanh_22)
        /*002c*/ 	.word	0x00000000
.L_9:


//--------------------- .nv.info.triton_poi_fused__native_batch_norm_legit_no_training_convolution_hardtanh_22 --------------------------
	.section	.nv.info.triton_poi_fused__native_batch_norm_legit_no_training_convolution_hardtanh_22,"",@"SHT_CUDA_INFO"
	.sectionflags	@""
	.align	4


	//----- nvinfo : EIATTR_CUDA_API_VERSION
	.align		4
        /*0000*/ 	.byte	0x04, 0x37
        /*0002*/ 	.short	(.L_11 - .L_10)
.L_10:
        /*0004*/ 	.word	0x0000007c


	//----- nvinfo : EIATTR_KPARAM_INFO
	.align		4
.L_11:
        /*0008*/ 	.byte	0x04, 0x17
        /*000a*/ 	.short	(.L_13 - .L_12)
.L_12:
        /*000c*/ 	.word	0x00000000
        /*0010*/ 	.short	0x0007
        /*0012*/ 	.short	0x0038
        /*0014*/ 	.byte	0x00, 0xf0, 0x11, 0x00


	//----- nvinfo : EIATTR_KPARAM_INFO
	.align		4
.L_13:
        /*0018*/ 	.byte	0x04, 0x17
        /*001a*/ 	.short	(.L_15 - .L_14)
.L_14:
        /*001c*/ 	.word	0x00000000
        /*0020*/ 	.short	0x0006
        /*0022*/ 	.short	0x0030
        /*0024*/ 	.byte	0x00, 0xf4, 0x21, 0x00


	//----- nvinfo : EIATTR_KPARAM_INFO
	.align		4
.L_15:
        /*0028*/ 	.byte	0x04, 0x17
        /*002a*/ 	.short	(.L_17 - .L_16)
.L_16:
        /*002c*/ 	.word	0x00000000
        /*0030*/ 	.short	0x0005
        /*0032*/ 	.short	0x0028
        /*0034*/ 	.byte	0x00, 0xf4, 0x21, 0x00


	//----- nvinfo : EIATTR_KPARAM_INFO
	.align		4
.L_17:
        /*0038*/ 	.byte	0x04, 0x17
        /*003a*/ 	.short	(.L_19 - .L_18)
.L_18:
        /*003c*/ 	.word	0x00000000
        /*0040*/ 	.short	0x0004
        /*0042*/ 	.short	0x0020
        /*0044*/ 	.byte	0x00, 0xf4, 0x21, 0x00


	//----- nvinfo : EIATTR_KPARAM_INFO
	.align		4
.L_19:
        /*0048*/ 	.byte	0x04, 0x17
        /*004a*/ 	.short	(.L_21 - .L_20)
.L_20:
        /*004c*/ 	.word	0x00000000
        /*0050*/ 	.short	0x0003
        /*0052*/ 	.short	0x0018
        /*0054*/ 	.byte	0x00, 0xf4, 0x21, 0x00


	//----- nvinfo : EIATTR_KPARAM_INFO
	.align		4
.L_21:
        /*0058*/ 	.byte	0x04, 0x17
        /*005a*/ 	.short	(.L_23 - .L_22)
.L_22:
        /*005c*/ 	.word	0x00000000
        /*0060*/ 	.short	0x0002
        /*0062*/ 	.short	0x0010
        /*0064*/ 	.byte	0x00, 0xf4, 0x21, 0x00


	//----- nvinfo : EIATTR_KPARAM_INFO
	.align		4
.L_23:
        /*0068*/ 	.byte	0x04, 0x17
        /*006a*/ 	.short	(.L_25 - .L_24)
.L_24:
        /*006c*/ 	.word	0x00000000
        /*0070*/ 	.short	0x0001
        /*0072*/ 	.short	0x0008
        /*0074*/ 	.byte	0x00, 0xf4, 0x21, 0x00


	//----- nvinfo : EIATTR_KPARAM_INFO
	.align		4
.L_25:
        /*0078*/ 	.byte	0x04, 0x17
        /*007a*/ 	.short	(.L_27 - .L_26)
.L_26:
        /*007c*/ 	.word	0x00000000
        /*0080*/ 	.short	0x0000
        /*0082*/ 	.short	0x0000
        /*0084*/ 	.byte	0x00, 0xf4, 0x21, 0x00


	//----- nvinfo : EIATTR_SPARSE_MMA_MASK
	.align		4
.L_27:
        /*0088*/ 	.byte	0x03, 0x50
        /*008a*/ 	.short	0x0000


	//----- nvinfo : EIATTR_MAXREG_COUNT
	.align		4
        /*008c*/ 	.byte	0x03, 0x1b
        /*008e*/ 	.short	0x00ff


	//----- nvinfo : EIATTR_EXIT_INSTR_OFFSETS
	.align		4
        /*0090*/ 	.byte	0x04, 0x1c
        /*0092*/ 	.short	(.L_29 - .L_28)


	//   ....[0]....
.L_28:
        /*0094*/ 	.word	0x00000930


	//----- nvinfo : EIATTR_REQNTID
	.align		4
.L_29:
        /*0098*/ 	.byte	0x04, 0x10
        /*009a*/ 	.short	(.L_31 - .L_30)
.L_30:
        /*009c*/ 	.word	0x00000080
        /*00a0*/ 	.word	0x00000001
        /*00a4*/ 	.word	0x00000001


	//----- nvinfo : EIATTR_CBANK_PARAM_SIZE
	.align		4
.L_31:
        /*00a8*/ 	.byte	0x03, 0x19
        /*00aa*/ 	.short	0x003c


	//----- nvinfo : EIATTR_PARAM_CBANK
	.align		4
        /*00ac*/ 	.byte	0x04, 0x0a
        /*00ae*/ 	.short	(.L_33 - .L_32)
	.align		4
.L_32:
        /*00b0*/ 	.word	index@(.nv.constant0.triton_poi_fused__native_batch_norm_legit_no_training_convolution_hardtanh_22)
        /*00b4*/ 	.short	0x0210
        /*00b6*/ 	.short	0x003c


	//----- nvinfo : EIATTR_SW_WAR
	.align		4
.L_33:
        /*00b8*/ 	.byte	0x04, 0x36
        /*00ba*/ 	.short	(.L_35 - .L_34)
.L_34:
        /*00bc*/ 	.word	0x00000008
.L_35:


//--------------------- .nv.callgraph             --------------------------
	.section	.nv.callgraph,"",@"SHT_CUDA_CALLGRAPH"
	.align	4
	.sectionentsize	8
	.align		4
        /*0000*/ 	.word	0x00000000
	.align		4
        /*0004*/ 	.word	0xffffffff
	.align		4
        /*0008*/ 	.word	0x00000000
	.align		4
        /*000c*/ 	.word	0xfffffffe
	.align		4
        /*0010*/ 	.word	0x00000000
	.align		4
        /*0014*/ 	.word	0xfffffffd
	.align		4
        /*0018*/ 	.word	0x00000000
	.align		4
        /*001c*/ 	.word	0xfffffffc


//--------------------- .nv.constant4             --------------------------
	.section	.nv.constant4,"a",@progbits
	.align	8
	.align		8
.nv.constant4:
        /*0000*/ 	.dword	_$_str
	.align		8
        /*0008*/ 	.dword	_$_str_$_2


//--------------------- .text.triton_poi_fused__native_batch_norm_legit_no_training_convolution_hardtanh_22 --------------------------
	.section	.text.triton_poi_fused__native_batch_norm_legit_no_training_convolution_hardtanh_22,"ax",@progbits
	.align	128
        .global         triton_poi_fused__native_batch_norm_legit_no_training_convolution_hardtanh_22
        .type           triton_poi_fused__native_batch_norm_legit_no_training_convolution_hardtanh_22,@function
        .size           triton_poi_fused__native_batch_norm_legit_no_training_convolution_hardtanh_22,(.L_x_1 - triton_poi_fused__native_batch_norm_legit_no_training_convolution_hardtanh_22)
        .other          triton_poi_fused__native_batch_norm_legit_no_training_convolution_hardtanh_22,@"STO_CUDA_ENTRY STV_DEFAULT"
triton_poi_fused__native_batch_norm_legit_no_training_convolution_hardtanh_22:
.text.triton_poi_fused__native_batch_norm_legit_no_training_convolution_hardtanh_22:
[----:B------:R-:W-:Y:S01]  /*0000*/  LDC R1, c[0x0][0x28] ;  /* 0x00000a00ff017b82 */ /* 0x000fe20000000800 */
[----:B------:R-:W1:Y:S07]  /*0010*/  S2R R0, SR_TID.X ;  /* 0x0000000000007919 */ /* 0x000e6e0000002100 */
[----:B------:R-:W2:Y:S01]  /*0020*/  LDC.64 R6, c[0x0][0x228] ;  /* 0x00008a00ff067b82 */ /* 0x000ea20000000a00 */
[----:B------:R-:W-:Y:S01]  /*0030*/  ULDC.64 UR4, c[0x0][0x208] ;  /* 0x0000820000047ab9 */ /* 0x000fe20000000a00 */
[----:B------:R-:W3:Y:S06]  /*0040*/  S2R R5, SR_CTAID.X ;  /* 0x0000000000057919 */ /* 0x000eec0000002500 */
[----:B------:R-:W4:Y:S08]  /*0050*/  LDC.64 R28, c[0x0][0x218] ;  /* 0x00008600ff1c7b82 */ /* 0x000f300000000a00 */
[----:B------:R-:W5:Y:S08]  /*0060*/  LDC.64 R26, c[0x0][0x220] ;  /* 0x00008800ff1a7b82 */ /* 0x000f700000000a00 */
[----:B------:R-:W4:Y:S01]  /*0070*/  LDC.64 R22, c[0x0][0x230] ;  /* 0x00008c00ff167b82 */ /* 0x000f220000000a00 */
[----:B-1----:R-:W-:-:S07]  /*0080*/  IMAD.SHL.U32 R0, R0, 0x4, RZ ;  /* 0x0000000400007824 */ /* 0x002fce00078e00ff */
[----:B------:R-:W1:Y:S01]  /*0090*/  LDC.64 R20, c[0x0][0x238] ;  /* 0x00008e00ff147b82 */ /* 0x000e620000000a00 */
[----:B---3--:R-:W-:Y:S02]  /*00a0*/  SHF.R.S32.HI R3, RZ, 0x15, R5 ;  /* 0x00000015ff037819 */ /* 0x008fe40000011405 */
[----:B------:R-:W-:Y:S02]  /*00b0*/  LOP3.LUT R0, R0, 0x1fc, RZ, 0xc0, !PT ;  /* 0x000001fc00007812 */ /* 0x000fe400078ec0ff */
[----:B------:R-:W-:-:S03]  /*00c0*/  SGXT R3, R3, 0x1 ;  /* 0x000000010303781a */ /* 0x000fc60000000200 */
[----:B------:R-:W-:-:S05]  /*00d0*/  IMAD R2, R5, 0x400, R0 ;  /* 0x0000040005027824 */ /* 0x000fca00078e0200 */
[----:B------:R-:W-:-:S04]  /*00e0*/  LEA.HI R3, R3, R2, RZ, 0x8 ;  /* 0x0000000203037211 */ /* 0x000fc800078f40ff */
[----:B------:R-:W-:Y:S02]  /*00f0*/  SHF.R.S32.HI R9, RZ, 0x8, R3 ;  /* 0x00000008ff097819 */ /* 0x000fe40000011403 */
[----:B------:R-:W-:Y:S02]  /*0100*/  IADD3 R3, R3, 0x200, RZ ;  /* 0x0000020003037810 */ /* 0x000fe40007ffe0ff */
[----:B------:R-:W-:Y:S02]  /*0110*/  LEA.HI R0, R9, R9, RZ, 0x8 ;  /* 0x0000000909007211 */ /* 0x000fe400078f40ff */
[----:B------:R-:W-:Y:S02]  /*0120*/  SHF.R.S32.HI R3, RZ, 0x8, R3 ;  /* 0x00000008ff037819 */ /* 0x000fe40000011403 */
[----:B------:R-:W-:Y:S02]  /*0130*/  LOP3.LUT R0, R0, 0xffffff00, RZ, 0xc0, !PT ;  /* 0xffffff0000007812 */ /* 0x000fe400078ec0ff */
[----:B------:R-:W-:-:S03]  /*0140*/  LEA.HI R4, R3, R3, RZ, 0x8 ;  /* 0x0000000303047211 */ /* 0x000fc600078f40ff */
[----:B------:R-:W-:Y:S01]  /*0150*/  IMAD.IADD R9, R9, 0x1, -R0 ;  /* 0x0000000109097824 */ /* 0x000fe200078e0a00 */
[----:B------:R-:W-:-:S03]  /*0160*/  LOP3.LUT R4, R4, 0xffffff00, RZ, 0xc0, !PT ;  /* 0xffffff0004047812 */ /* 0x000fc600078ec0ff */
[----:B--2---:R-:W-:Y:S01]  /*0170*/  IMAD.WIDE R12, R9, 0x4, R6 ;  /* 0x00000004090c7825 */ /* 0x004fe200078e0206 */
[----:B------:R-:W-:-:S04]  /*0180*/  IADD3 R5, R3, -R4, RZ ;  /* 0x8000000403057210 */ /* 0x000fc80007ffe0ff */
[----:B------:R-:W2:Y:S01]  /*0190*/  LDG.E.EL R19, desc[UR4][R12.64] ;  /* 0x000000040c137981 */ /* 0x000ea2000c2e1900 */
[----:B------:R-:W-:Y:S02]  /*01a0*/  IMAD.WIDE R24, R5, 0x4, R6 ;  /* 0x0000000405187825 */ /* 0x000fe400078e0206 */
[----:B------:R-:W3:Y:S04]  /*01b0*/  LDC.64 R6, c[0x0][0x210] ;  /* 0x00008400ff067b82 */ /* 0x000ee80000000a00 */
[----:B------:R-:W2:Y:S01]  /*01c0*/  LDG.E.EL R24, desc[UR4][R24.64] ;  /* 0x0000000418187981 */ /* 0x000ea2000c2e1900 */
[----:B----4-:R-:W-:-:S05]  /*01d0*/  IMAD.WIDE R10, R9, 0x4, R28 ;  /* 0x00000004090a7825 */ /* 0x010fca00078e021c */
[----:B------:R5:W4:Y:S01]  /*01e0*/  LDG.E.EL R18, desc[UR4][R10.64] ;  /* 0x000000040a127981 */ /* 0x000b22000c2e1900 */
[----:B0-----:R-:W-:-:S04]  /*01f0*/  IMAD.WIDE R16, R9, 0x4, R22 ;  /* 0x0000000409107825 */ /* 0x001fc800078e0216 */
[----:B------:R-:W-:Y:S02]  /*0200*/  IMAD.WIDE R28, R5, 0x4, R28 ;  /* 0x00000004051c7825 */ /* 0x000fe400078e021c */
[----:B------:R-:W4:Y:S02]  /*0210*/  LDG.E.EL R16, desc[UR4][R16.64] ;  /* 0x0000000410107981 */ /* 0x000f24000c2e1900 */
[C---:B-----5:R-:W-:Y:S02]  /*0220*/  IMAD.WIDE R10, R9.reuse, 0x4, R26 ;  /* 0x00000004090a7825 */ /* 0x060fe400078e021a */
[----:B------:R0:W5:Y:S02]  /*0230*/  LDG.E.EL R3, desc[UR4][R28.64] ;  /* 0x000000041c037981 */ /* 0x000164000c2e1900 */
[----:B---3--:R-:W-:Y:S02]  /*0240*/  IMAD.WIDE R6, R2, 0x4, R6 ;  /* 0x0000000402067825 */ /* 0x008fe400078e0206 */
[----:B------:R-:W3:Y:S04]  /*0250*/  LDG.E.EL R4, desc[UR4][R10.64] ;  /* 0x000000040a047981 */ /* 0x000ee8000c2e1900 */
[----:B------:R-:W4:Y:S01]  /*0260*/  LDG.E.128 R12, desc[UR4][R6.64] ;  /* 0x00000004060c7981 */ /* 0x000f22000c1e1d00 */
[----:B-1----:R-:W-:-:S04]  /*0270*/  IMAD.WIDE R8, R9, 0x4, R20 ;  /* 0x0000000409087825 */ /* 0x002fc800078e0214 */
[C---:B------:R-:W-:Y:S01]  /*0280*/  IMAD.WIDE R26, R5.reuse, 0x4, R26 ;  /* 0x00000004051a7825 */ /* 0x040fe200078e021a */
[----:B------:R-:W3:Y:S04]  /*0290*/  LDG.E.EL R17, desc[UR4][R8.64] ;  /* 0x0000000408117981 */ /* 0x000ee8000c2e1900 */
[----:B------:R-:W5:Y:S04]  /*02a0*/  LDG.E.EL R0, desc[UR4][R26.64] ;  /* 0x000000041a007981 */ /* 0x000f68000c2e1900 */
[----:B------:R-:W5:Y:S01]  /*02b0*/  LDG.E.128 R8, desc[UR4][R6.64+0x800] ;  /* 0x0008000406087981 */ /* 0x000f62000c1e1d00 */
[----:B------:R-:W-:-:S04]  /*02c0*/  IMAD.WIDE R20, R5, 0x4, R20 ;  /* 0x0000000405147825 */ /* 0x000fc800078e0214 */
[----:B------:R-:W-:Y:S02]  /*02d0*/  IMAD.WIDE R22, R5, 0x4, R22 ;  /* 0x0000000405167825 */ /* 0x000fe400078e0216 */
[----:B------:R1:W5:Y:S04]  /*02e0*/  LDG.E.EL R20, desc[UR4][R20.64] ;  /* 0x0000000414147981 */ /* 0x000368000c2e1900 */
[----:B------:R0:W5:Y:S01]  /*02f0*/  LDG.E.EL R5, desc[UR4][R22.64] ;  /* 0x0000000416057981 */ /* 0x000162000c2e1900 */
[----:B--2---:R-:W-:-:S04]  /*0300*/  FADD R19, R19, 9.9999997473787516356e-06 ;  /* 0x3727c5ac13137421 */ /* 0x004fc80000000000 */
[----:B------:R-:W2:Y:S01]  /*0310*/  MUFU.SQRT R25, R19 ;  /* 0x0000001300197308 */ /* 0x000ea20000002000 */
[----:B------:R-:W-:-:S07]  /*0320*/  FADD R24, R24, 9.9999997473787516356e-06 ;  /* 0x3727c5ac18187421 */ /* 0x000fce0000000000 */
[----:B0-----:R-:W0:Y:S01]  /*0330*/  MUFU.SQRT R28, R24 ;  /* 0x00000018001c7308 */ /* 0x001e220000002000 */
[C---:B--2---:R-:W-:Y:S02]  /*0340*/  FSETP.GT.AND P0, PT, R25.reuse, 8.50705917302346158658e+37, PT ;  /* 0x7e8000001900780b */ /* 0x044fe40003f04000 */
[----:B------:R-:W-:Y:S02]  /*0350*/  FSETP.GEU.AND P2, PT, R25, 1.175494350822287508e-38, PT ;  /* 0x008000001900780b */ /* 0x000fe40003f4e000 */
[C---:B0-----:R-:W-:Y:S02]  /*0360*/  FSETP.GT.AND P1, PT, R28.reuse, 8.50705917302346158658e+37, PT ;  /* 0x7e8000001c00780b */ /* 0x041fe40003f24000 */
[----:B------:R-:W-:-:S07]  /*0370*/  FSETP.GEU.AND P3, PT, R28, 1.175494350822287508e-38, PT ;  /* 0x008000001c00780b */ /* 0x000fce0003f6e000 */
[----:B------:R-:W-:-:S04]  /*0380*/  @P0 FMUL R25, R25, 0.25 ;  /* 0x3e80000019190820 */ /* 0x000fc80000400000 */
[----:B------:R-:W-:Y:S01]  /*0390*/  @!P2 FMUL R25, R25, 16777216 ;  /* 0x4b8000001919a820 */ /* 0x000fe20000400000 */
[----:B------:R-:W-:-:S03]  /*03a0*/  @P1 FMUL R28, R28, 0.25 ;  /* 0x3e8000001c1c1820 */ /* 0x000fc60000400000 */
[----:B-1----:R-:W0:Y:S01]  /*03b0*/  MUFU.RCP R21, R25 ;  /* 0x0000001900157308 */ /* 0x002e220000001000 */
[----:B------:R-:W-:Y:S01]  /*03c0*/  @!P3 FMUL R28, R28, 16777216 ;  /* 0x4b8000001c1cb820 */ /* 0x000fe20000400000 */
[----:B------:R-:W-:-:S06]  /*03d0*/  IMAD.MOV.U32 R24, RZ, RZ, 0x3e800000 ;  /* 0x3e800000ff187424 */ /* 0x000fcc00078e00ff */
[----:B------:R-:W1:Y:S01]  /*03e0*/  MUFU.RCP R19, R28 ;  /* 0x0000001c00137308 */ /* 0x000e620000001000 */
[C---:B------:R-:W-:Y:S02]  /*03f0*/  FSEL R22, R24.reuse, 1, P0 ;  /* 0x3f80000018167808 */ /* 0x040fe40000000000 */
[----:B------:R-:W-:Y:S01]  /*0400*/  FSEL R24, R24, 1, P1 ;  /* 0x3f80000018187808 */ /* 0x000fe20000800000 */
[--C-:B----4-:R-:W-:Y:S02]  /*0410*/  FADD R12, R12, R18.reuse ;  /* 0x000000120c0c7221 */ /* 0x110fe40000000000 */
[----:B------:R-:W-:Y:S01]  /*0420*/  @!P2 FMUL R22, R22, 16777216 ;  /* 0x4b8000001616a820 */ /* 0x000fe20000400000 */
[--C-:B------:R-:W-:Y:S01]  /*0430*/  FADD R13, R13, R18.reuse ;  /* 0x000000120d0d7221 */ /* 0x100fe20000000000 */
[----:B------:R-:W-:Y:S01]  /*0440*/  @!P3 FMUL R24, R24, 16777216 ;  /* 0x4b8000001818b820 */ /* 0x000fe20000400000 */
[--C-:B------:R-:W-:Y:S01]  /*0450*/  FADD R14, R14, R18.reuse ;  /* 0x000000120e0e7221 */ /* 0x100fe20000000000 */
[----:B------:R-:W-:Y:S01]  /*0460*/  FADD R15, R15, R18 ;  /* 0x000000120f0f7221 */ /* 0x000fe20000000000 */
[----:B0-----:R-:W-:Y:S01]  /*0470*/  FMUL R21, R21, R22 ;  /* 0x0000001615157220 */ /* 0x001fe20000400000 */
[C---:B---3--:R-:W-:Y:S01]  /*0480*/  FADD R18, -R4.reuse, R12 ;  /* 0x0000000c04127221 */ /* 0x048fe20000000100 */
[C---:B------:R-:W-:Y:S01]  /*0490*/  FADD R22, -R4.reuse, R13 ;  /* 0x0000000d04167221 */ /* 0x040fe20000000100 */
[----:B-1----:R-:W-:Y:S01]  /*04a0*/  FMUL R19, R19, R24 ;  /* 0x0000001813137220 */ /* 0x002fe20000400000 */
[C---:B------:R-:W-:Y:S01]  /*04b0*/  FADD R24, -R4.reuse, R14 ;  /* 0x0000000e04187221 */ /* 0x040fe20000000100 */
[----:B------:R-:W-:Y:S01]  /*04c0*/  FADD R4, -R4, R15 ;  /* 0x0000000f04047221 */ /* 0x000fe20000000100 */
[----:B------:R-:W-:Y:S01]  /*04d0*/  FMUL R26, R21, R18 ;  /* 0x00000012151a7220 */ /* 0x000fe20000400000 */
[----:B-----5:R-:W-:-:S02]  /*04e0*/  FADD R11, R11, R3 ;  /* 0x000000030b0b7221 */ /* 0x020fc40000000000 */
[C---:B------:R-:W-:Y:S01]  /*04f0*/  FMUL R18, R21.reuse, R4 ;  /* 0x0000000415127220 */ /* 0x040fe20000400000 */
[----:B------:R-:W-:Y:S01]  /*0500*/  FFMA R4, R16, R26, R17 ;  /* 0x0000001a10047223 */ /* 0x000fe20000000011 */
[C---:B------:R-:W-:Y:S01]  /*0510*/  FMUL R23, R21.reuse, R22 ;  /* 0x0000001615177220 */ /* 0x040fe20000400000 */
[----:B------:R-:W-:Y:S01]  /*0520*/  FADD R26, -R0, R11 ;  /* 0x0000000b001a7221 */ /* 0x000fe20000000100 */
[----:B------:R-:W-:Y:S01]  /*0530*/  FMUL R22, R21, R24 ;  /* 0x0000001815167220 */ /* 0x000fe20000400000 */
[--C-:B------:R-:W-:Y:S01]  /*0540*/  FADD R9, R9, R3.reuse ;  /* 0x0000000309097221 */ /* 0x100fe20000000000 */
[--C-:B------:R-:W-:Y:S01]  /*0550*/  FADD R8, R8, R3.reuse ;  /* 0x0000000308087221 */ /* 0x100fe20000000000 */
[----:B------:R-:W-:Y:S01]  /*0560*/  FADD R10, R10, R3 ;  /* 0x000000030a0a7221 */ /* 0x000fe20000000000 */
[----:B------:R-:W-:Y:S01]  /*0570*/  FMUL R26, R19, R26 ;  /* 0x0000001a131a7220 */ /* 0x000fe20000400000 */
[C-C-:B------:R-:W-:Y:S01]  /*0580*/  FFMA R21, R16.reuse, R23, R17.reuse ;  /* 0x0000001710157223 */ /* 0x140fe20000000011 */
[C-C-:B------:R-:W-:Y:S01]  /*0590*/  FFMA R22, R16.reuse, R22, R17.reuse ;  /* 0x0000001610167223 */ /* 0x140fe20000000011 */
[----:B------:R-:W-:Y:S01]  /*05a0*/  FFMA R16, R16, R18, R17 ;  /* 0x0000001210107223 */ /* 0x000fe20000000011 */
[C---:B------:R-:W-:Y:S01]  /*05b0*/  FADD R24, -R0.reuse, R9 ;  /* 0x0000000900187221 */ /* 0x040fe20000000100 */
[C---:B------:R-:W-:Y:S01]  /*05c0*/  FADD R18, -R0.reuse, R8 ;  /* 0x0000000800127221 */ /* 0x040fe20000000100 */
[----:B------:R-:W-:Y:S01]  /*05d0*/  FADD R0, -R0, R10 ;  /* 0x0000000a00007221 */ /* 0x000fe20000000100 */
[----:B------:R-:W-:Y:S01]  /*05e0*/  FFMA R26, R5, R26, R20 ;  /* 0x0000001a051a7223 */ /* 0x000fe20000000014 */
[C---:B------:R-:W-:Y:S01]  /*05f0*/  FMUL R17, R19.reuse, R24 ;  /* 0x0000001813117220 */ /* 0x040fe20000400000 */
[C---:B------:R-:W-:Y:S01]  /*0600*/  FMUL R3, R19.reuse, R18 ;  /* 0x0000001213037220 */ /* 0x040fe20000400000 */
[----:B------:R-:W-:Y:S01]  /*0610*/  FMUL R19, R19, R0 ;  /* 0x0000000013137220 */ /* 0x000fe20000400000 */
[----:B------:R-:W-:-:S02]  /*0620*/  FSETP.GTU.AND P0, PT, R16, RZ, PT ;  /* 0x000000ff1000720b */ /* 0x000fc40003f0c000 */
[C---:B------:R-:W-:Y:S01]  /*0630*/  FSETP.GTU.AND P2, PT, R26.reuse, RZ, PT ;  /* 0x000000ff1a00720b */ /* 0x040fe20003f4c000 */
[C-C-:B------:R-:W-:Y:S01]  /*0640*/  FFMA R17, R5.reuse, R17, R20.reuse ;  /* 0x0000001105117223 */ /* 0x140fe20000000014 */
[C-C-:B------:R-:W-:Y:S01]  /*0650*/  FFMA R0, R5.reuse, R3, R20.reuse ;  /* 0x0000000305007223 */ /* 0x140fe20000000014 */
[----:B------:R-:W-:Y:S01]  /*0660*/  FFMA R5, R5, R19, R20 ;  /* 0x0000001305057223 */ /* 0x000fe20000000014 */
[----:B------:R-:W-:Y:S01]  /*0670*/  FSEL R19, R26, RZ, P2 ;  /* 0x000000ff1a137208 */ /* 0x000fe20001000000 */
[----:B------:R-:W0:Y:S01]  /*0680*/  LDC.64 R24, c[0x0][0x240] ;  /* 0x00009000ff187b82 */ /* 0x000e220000000a00 */
[----:B------:R-:W-:Y:S02]  /*0690*/  FSETP.GTU.AND P1, PT, R22, RZ, PT ;  /* 0x000000ff1600720b */ /* 0x000fe40003f2c000 */
[----:B------:R-:W-:Y:S02]  /*06a0*/  FSETP.GEU.AND P5, PT, R19, 6, PT ;  /* 0x40c000001300780b */ /* 0x000fe40003fae000 */
[----:B------:R-:W-:-:S02]  /*06b0*/  FSEL R23, R16, RZ, P0 ;  /* 0x000000ff10177208 */ /* 0x000fc40000000000 */
[----:B------:R-:W-:Y:S02]  /*06c0*/  FSETP.GTU.AND P6, PT, R21, RZ, PT ;  /* 0x000000ff1500720b */ /* 0x000fe40003fcc000 */
[----:B------:R-:W-:Y:S02]  /*06d0*/  FSETP.GTU.AND P2, PT, R4, RZ, PT ;  /* 0x000000ff0400720b */ /* 0x000fe40003f4c000 */
[----:B------:R-:W-:Y:S02]  /*06e0*/  FSEL R22, R22, RZ, P1 ;  /* 0x000000ff16167208 */ /* 0x000fe40000800000 */
[----:B------:R-:W-:Y:S02]  /*06f0*/  FSETP.GEU.AND P1, PT, R23, 6, PT ;  /* 0x40c000001700780b */ /* 0x000fe40003f2e000 */
[----:B------:R-:W-:Y:S02]  /*0700*/  FSEL R21, R21, RZ, P6 ;  /* 0x000000ff15157208 */ /* 0x000fe40003000000 */
[----:B------:R-:W-:-:S02]  /*0710*/  FSEL R20, R4, RZ, P2 ;  /* 0x000000ff04147208 */ /* 0x000fc40001000000 */
[----:B------:R-:W-:Y:S02]  /*0720*/  FSETP.GTU.AND P4, PT, R5, RZ, PT ;  /* 0x000000ff0500720b */ /* 0x000fe40003f8c000 */
[----:B------:R-:W-:Y:S02]  /*0730*/  FSETP.GTU.AND P3, PT, R17, RZ, PT ;  /* 0x000000ff1100720b */ /* 0x000fe40003f6c000 */
[----:B------:R-:W-:Y:S02]  /*0740*/  FSETP.GEU.AND P2, PT, R22, 6, PT ;  /* 0x40c000001600780b */ /* 0x000fe40003f4e000 */
[----:B------:R-:W-:Y:S02]  /*0750*/  FSETP.NAN.AND P6, PT, R19, R19, PT ;  /* 0x000000131300720b */ /* 0x000fe40003fc8000 */
[----:B------:R-:W-:Y:S02]  /*0760*/  FSETP.GTU.AND P0, PT, R0, RZ, PT ;  /* 0x000000ff0000720b */ /* 0x000fe40003f0c000 */
[----:B------:R-:W-:-:S02]  /*0770*/  FSEL R18, R5, RZ, P4 ;  /* 0x000000ff05127208 */ /* 0x000fc40002000000 */
[----:B------:R-:W-:Y:S02]  /*0780*/  FSEL R17, R17, RZ, P3 ;  /* 0x000000ff11117208 */ /* 0x000fe40001800000 */
[----:B------:R-:W-:Y:S02]  /*0790*/  @P5 SEL R19, R19, 0x40c00000, P6 ;  /* 0x40c0000013135807 */ /* 0x000fe40003000000 */
[----:B------:R-:W-:Y:S02]  /*07a0*/  FSETP.NAN.AND P3, PT, R23, R23, PT ;  /* 0x000000171700720b */ /* 0x000fe40003f68000 */
[----:B------:R-:W-:Y:S02]  /*07b0*/  FSETP.GEU.AND P4, PT, R21, 6, PT ;  /* 0x40c000001500780b */ /* 0x000fe40003f8e000 */
[----:B------:R-:W-:Y:S02]  /*07c0*/  FSETP.GEU.AND P5, PT, R20, 6, PT ;  /* 0x40c000001400780b */ /* 0x000fe40003fae000 */
[----:B------:R-:W-:-:S02]  /*07d0*/  FSEL R16, R0, RZ, P0 ;  /* 0x000000ff00107208 */ /* 0x000fc40000000000 */
[----:B------:R-:W-:Y:S02]  /*07e0*/  FSETP.NAN.AND P6, PT, R22, R22, PT ;  /* 0x000000161600720b */ /* 0x000fe40003fc8000 */
[----:B------:R-:W-:Y:S02]  /*07f0*/  @P1 SEL R23, R23, 0x40c00000, P3 ;  /* 0x40c0000017171807 */ /* 0x000fe40001800000 */
[----:B------:R-:W-:Y:S02]  /*0800*/  FSETP.GEU.AND P0, PT, R18, 6, PT ;  /* 0x40c000001200780b */ /* 0x000fe40003f0e000 */
[----:B------:R-:W-:Y:S02]  /*0810*/  FSETP.GEU.AND P3, PT, R17, 6, PT ;  /* 0x40c000001100780b */ /* 0x000fe40003f6e000 */
[----:B------:R-:W-:Y:S02]  /*0820*/  FSETP.GEU.AND P1, PT, R16, 6, PT ;  /* 0x40c000001000780b */ /* 0x000fe40003f2e000 */
[----:B------:R-:W-:-:S02]  /*0830*/  @P2 SEL R22, R22, 0x40c00000, P6 ;  /* 0x40c0000016162807 */ /* 0x000fc40003000000 */
[C---:B------:R-:W-:Y:S02]  /*0840*/  FSETP.NAN.AND P6, PT, R21.reuse, R21, PT ;  /* 0x000000151500720b */ /* 0x040fe40003fc8000 */
[C---:B------:R-:W-:Y:S02]  /*0850*/  FSETP.NAN.AND P2, PT, R20.reuse, R20, PT ;  /* 0x000000141400720b */ /* 0x040fe40003f48000 */
[----:B------:R-:W-:Y:S02]  /*0860*/  @P4 SEL R21, R21, 0x40c00000, P6 ;  /* 0x40c0000015154807 */ /* 0x000fe40003000000 */
[----:B------:R-:W-:Y:S02]  /*0870*/  @P5 SEL R20, R20, 0x40c00000, P2 ;  /* 0x40c0000014145807 */ /* 0x000fe40001000000 */
[----:B------:R-:W-:Y:S02]  /*0880*/  FSETP.NAN.AND P6, PT, R18, R18, PT ;  /* 0x000000121200720b */ /* 0x000fe40003fc8000 */
[----:B------:R-:W-:-:S02]  /*0890*/  FSETP.NAN.AND P4, PT, R17, R17, PT ;  /* 0x000000111100720b */ /* 0x000fc40003f88000 */
[----:B------:R-:W-:Y:S01]  /*08a0*/  FSETP.NAN.AND P2, PT, R16, R16, PT ;  /* 0x000000101000720b */ /* 0x000fe20003f48000 */
[----:B0-----:R-:W-:Y:S01]  /*08b0*/  IMAD.WIDE R24, R2, 0x4, R24 ;  /* 0x0000000402187825 */ /* 0x001fe200078e0218 */
[----:B------:R-:W-:Y:S02]  /*08c0*/  @P0 SEL R18, R18, 0x40c00000, P6 ;  /* 0x40c0000012120807 */ /* 0x000fe40003000000 */
[----:B------:R-:W-:Y:S02]  /*08d0*/  @P3 SEL R17, R17, 0x40c00000, P4 ;  /* 0x40c0000011113807 */ /* 0x000fe40002000000 */
[----:B------:R-:W-:Y:S01]  /*08e0*/  @P1 SEL R16, R16, 0x40c00000, P2 ;  /* 0x40c0000010101807 */ /* 0x000fe20001000000 */
[----:B------:R-:W-:Y:S04]  /*08f0*/  STG.E.128 desc[UR4][R6.64], R12 ;  /* 0x0000000c06007986 */ /* 0x000fe8000c101d04 */
[----:B------:R-:W-:Y:S04]  /*0900*/  STG.E.128 desc[UR4][R6.64+0x800], R8 ;  /* 0x0008000806007986 */ /* 0x000fe8000c101d04 */
[----:B------:R-:W-:Y:S04]  /*0910*/  STG.E.128 desc[UR4][R24.64], R20 ;  /* 0x0000001418007986 */ /* 0x000fe8000c101d04 */
[----:B------:R-:W-:Y:S01]  /*0920*/  STG.E.128 desc[UR4][R24.64+0x800], R16 ;  /* 0x0008001018007986 */ /* 0x000fe2000c101d04 */
[----:B------:R-:W-:Y:S05]  /*0930*/  EXIT ;  /* 0x000000000000794d */ /* 0x000fea0003800000 */
.L_x_0:
[----:B------:R-:W-:-:S00]  /*0940*/  BRA `(.L_x_0) ;  /* 0xfffffffc00fc7947 */ /* 0x000fc0000383ffff */
[----:B------:R-:W-:-:S00]  /*0950*/  NOP ;  /* 0x0000000000007918 */ /* 0x000fc00000000000 */
        /* <DEDUP_REMOVED lines=10> */
.L_x_1:


//--------------------- .nv.global.init           --------------------------
	.section	.nv.global.init,"aw",@progbits
.nv.global.init:
	.type		_$_str,@object
	.size		_$_str,(_$_str_$_2 - _$_str)
_$_str:
        /*0000*/ 	.byte	0x5f, 0x5f, 0x43, 0x55, 0x44, 0x41, 0x5f, 0x46, 0x54, 0x5a, 0x00
	.type		_$_str_$_2,@object
	.size		_$_str_$_2,(.L_1 - _$_str_$_2)
_$_str_$_2:
        /*000b*/ 	.byte	0x5f, 0x5f, 0x43, 0x55, 0x44, 0x41, 0x5f, 0x50, 0x52, 0x45, 0x43, 0x5f, 0x53, 0x51, 0x52, 0x54
        /*001b*/ 	.byte	0x00
.L_1:


//--------------------- .nv.constant0.triton_poi_fused__native_batch_norm_legit_no_training_convolution_hardtanh_22 --------------------------
	.section	.nv.constant0.triton_poi_fused__native_batch_norm_legit_no_training_convolution_hardtanh_22,"a",@progbits
	.sectionflags	@""
	.align	4
.nv.constant0.triton_poi_fused__native_batch_norm_legit_no_training_convolution_hardtanh_22:
	.zero		588
